//
// Generated by NVIDIA NVVM Compiler
//
// Compiler Build ID: CL-36424714
// Cuda compilation tools, release 13.0, V13.0.88
// Based on NVVM 20.0.0
//

.version 9.0
.target sm_100
.address_size 64

	// .globl	_Z15vectorSumKernelPKiS0_Pii

.visible .entry _Z15vectorSumKernelPKiS0_Pii(
	.param .u64 .ptr .align 1 _Z15vectorSumKernelPKiS0_Pii_param_0,
	.param .u64 .ptr .align 1 _Z15vectorSumKernelPKiS0_Pii_param_1,
	.param .u64 .ptr .align 1 _Z15vectorSumKernelPKiS0_Pii_param_2,
	.param .u32 _Z15vectorSumKernelPKiS0_Pii_param_3
)
{
	.reg .pred 	%p<2>;
	.reg .b32 	%r<9>;
	.reg .b64 	%rd<11>;

	ld.param.u64 	%rd1, [_Z15vectorSumKernelPKiS0_Pii_param_0];
	ld.param.u64 	%rd2, [_Z15vectorSumKernelPKiS0_Pii_param_1];
	ld.param.u64 	%rd3, [_Z15vectorSumKernelPKiS0_Pii_param_2];
	ld.param.u32 	%r2, [_Z15vectorSumKernelPKiS0_Pii_param_3];
	mov.u32 	%r3, %ctaid.x;
	mov.u32 	%r4, %ntid.x;
	mov.u32 	%r5, %tid.x;
	mad.lo.s32 	%r1, %r3, %r4, %r5;
	setp.ge.s32 	%p1, %r1, %r2;
	@%p1 bra 	$L__BB0_2;
	cvta.to.global.u64 	%rd4, %rd1;
	cvta.to.global.u64 	%rd5, %rd2;
	cvta.to.global.u64 	%rd6, %rd3;
	mul.wide.s32 	%rd7, %r1, 4;
	add.s64 	%rd8, %rd4, %rd7;
	ld.global.u32 	%r6, [%rd8];
	add.s64 	%rd9, %rd5, %rd7;
	ld.global.u32 	%r7, [%rd9];
	add.s32 	%r8, %r7, %r6;
	add.s64 	%rd10, %rd6, %rd7;
	st.global.u32 	[%rd10], %r8;
$L__BB0_2:
	ret;

}


// ===== COMPILED SASS (sm_100) =====

	.target	sm_100

	.elftype	@"ET_EXEC"


//--------------------- .note.nv.tkinfo           --------------------------
	.section	.note.nv.tkinfo,"",@"SHT_NOTE"
	.sectionflags	@"SHF_NOTE_NV_TKINFO"
	.tkinfo
        /*0018*/ 	.word	0x00000002
        /*0030*/ 	.string	""
        /*0030*/ 	.string	"ptxas"
        /*0030*/ 	.string	"Cuda compilation tools, release 13.0, V13.0.88"
        /*0030*/ 	.string	"Build cuda_13.0.r13.0/compiler.36424714_0"
        /*0030*/ 	.string	"-arch sm_100 -m 64 "



//--------------------- .note.nv.cuinfo           --------------------------
	.section	.note.nv.cuinfo,"",@"SHT_NOTE"
	.sectionflags	@"SHF_NOTE_NV_CUINFO"
        /*0018*/ 	.short	0x0002
        /*001a*/ 	.short	0x0064
        /*001c*/ 	.short	0x0082
	.zero		2


//--------------------- .nv.info                  --------------------------
	.section	.nv.info,"",@"SHT_CUDA_INFO"
	.align	4


	//----- nvinfo : EIATTR_REGCOUNT
	.align		4
        /*0000*/ 	.byte	0x04, 0x2f
        /*0002*/ 	.short	(.L_1 - .L_0)
	.align		4
.L_0:
        /*0004*/ 	.word	index@(_Z15vectorSumKernelPKiS0_Pii)
        /*0008*/ 	.word	0x0000000c


	//----- nvinfo : EIATTR_FRAME_SIZE
	.align		4
.L_1:
        /*000c*/ 	.byte	0x04, 0x11
        /*000e*/ 	.short	(.L_3 - .L_2)
	.align		4
.L_2:
        /*0010*/ 	.word	index@(_Z15vectorSumKernelPKiS0_Pii)
        /*0014*/ 	.word	0x00000000


	//----- nvinfo : EIATTR_MIN_STACK_SIZE
	.align		4
.L_3:
        /*0018*/ 	.byte	0x04, 0x12
        /*001a*/ 	.short	(.L_5 - .L_4)
	.align		4
.L_4:
        /*001c*/ 	.word	index@(_Z15vectorSumKernelPKiS0_Pii)
        /*0020*/ 	.word	0x00000000
.L_5:


//--------------------- .nv.compat                --------------------------
	.section	.nv.compat,"",@"SHT_CUDA_COMPAT_INFO"
	.align	4
        /*0000*/ 	.byte	0x02, 0x09, 0x00, 0x00, 0x02, 0x02, 0x01, 0x00, 0x02, 0x05, 0x05, 0x00, 0x03, 0x07, 0x01, 0x01
        /*0010*/ 	.byte	0x02, 0x03, 0x00, 0x00, 0x02, 0x06, 0x01, 0x00, 0x04, 0x0b, 0x08, 0x00, 0x09, 0x00, 0x00, 0x00
        /*0020*/ 	.byte	0x00, 0x00, 0x00, 0x00


//--------------------- .nv.info._Z15vectorSumKernelPKiS0_Pii --------------------------
	.section	.nv.info._Z15vectorSumKernelPKiS0_Pii,"",@"SHT_CUDA_INFO"
	.sectionflags	@""
	.align	4


	//----- nvinfo : EIATTR_CUDA_API_VERSION
	.align		4
        /*0000*/ 	.byte	0x04, 0x37
        /*0002*/ 	.short	(.L_7 - .L_6)
.L_6:
        /*0004*/ 	.word	0x00000082


	//----- nvinfo : EIATTR_KPARAM_INFO
	.align		4
.L_7:
        /*0008*/ 	.byte	0x04, 0x17
        /*000a*/ 	.short	(.L_9 - .L_8)
.L_8:
        /*000c*/ 	.word	0x00000000
        /*0010*/ 	.short	0x0003
        /*0012*/ 	.short	0x0018
        /*0014*/ 	.byte	0x00, 0xf0, 0x11, 0x00


	//----- nvinfo : EIATTR_KPARAM_INFO
	.align		4
.L_9:
        /*0018*/ 	.byte	0x04, 0x17
        /*001a*/ 	.short	(.L_11 - .L_10)
.L_10:
        /*001c*/ 	.word	0x00000000
        /*0020*/ 	.short	0x0002
        /*0022*/ 	.short	0x0010
        /*0024*/ 	.byte	0x00, 0xf5, 0x21, 0x00


	//----- nvinfo : EIATTR_KPARAM_INFO
	.align		4
.L_11:
        /*0028*/ 	.byte	0x04, 0x17
        /*002a*/ 	.short	(.L_13 - .L_12)
.L_12:
        /*002c*/ 	.word	0x00000000
        /*0030*/ 	.short	0x0001
        /*0032*/ 	.short	0x0008
        /*0034*/ 	.byte	0x00, 0xf5, 0x21, 0x00


	//----- nvinfo : EIATTR_KPARAM_INFO
	.align		4
.L_13:
        /*0038*/ 	.byte	0x04, 0x17
        /*003a*/ 	.short	(.L_15 - .L_14)
.L_14:
        /*003c*/ 	.word	0x00000000
        /*0040*/ 	.short	0x0000
        /*0042*/ 	.short	0x0000
        /*0044*/ 	.byte	0x00, 0xf5, 0x21, 0x00


	//----- nvinfo : EIATTR_SPARSE_MMA_MASK
	.align		4
.L_15:
        /*0048*/ 	.byte	0x03, 0x50
        /*004a*/ 	.short	0x0000


	//----- nvinfo : EIATTR_MAXREG_COUNT
	.align		4
        /*004c*/ 	.byte	0x03, 0x1b
        /*004e*/ 	.short	0x00ff


	//----- nvinfo : EIATTR_MERCURY_ISA_VERSION
	.align		4
        /*0050*/ 	.byte	0x03, 0x5f
        /*0052*/ 	.short	0x0101


	//----- nvinfo : EIATTR_VRC_CTA_INIT_COUNT
	.align		4
        /*0054*/ 	.byte	0x02, 0x4a
	.zero		1
	.zero		1


	//----- nvinfo : EIATTR_EXIT_INSTR_OFFSETS
	.align		4
        /*0058*/ 	.byte	0x04, 0x1c
        /*005a*/ 	.short	(.L_17 - .L_16)


	//   ....[0]....
.L_16:
        /*005c*/ 	.word	0x00000070


	//   ....[1]....
        /*0060*/ 	.word	0x00000130


	//----- nvinfo : EIATTR_CBANK_PARAM_SIZE
	.align		4
.L_17:
        /*0064*/ 	.byte	0x03, 0x19
        /*0066*/ 	.short	0x001c


	//----- nvinfo : EIATTR_PARAM_CBANK
	.align		4
        /*0068*/ 	.byte	0x04, 0x0a
        /*006a*/ 	.short	(.L_19 - .L_18)
	.align		4
.L_18:
        /*006c*/ 	.word	index@(.nv.constant0._Z15vectorSumKernelPKiS0_Pii)
        /*0070*/ 	.short	0x0380
        /*0072*/ 	.short	0x001c


	//----- nvinfo : EIATTR_SW_WAR
	.align		4
.L_19:
        /*0074*/ 	.byte	0x04, 0x36
        /*0076*/ 	.short	(.L_21 - .L_20)
.L_20:
        /*0078*/ 	.word	0x00000008
.L_21:


//--------------------- .nv.callgraph             --------------------------
	.section	.nv.callgraph,"",@"SHT_CUDA_CALLGRAPH"
	.align	4
	.sectionentsize	8
	.align		4
        /*0000*/ 	.word	0x00000000
	.align		4
        /*0004*/ 	.word	0xffffffff
	.align		4
        /*0008*/ 	.word	0x00000000
	.align		4
        /*000c*/ 	.word	0xfffffffe
	.align		4
        /*0010*/ 	.word	0x00000000
	.align		4
        /*0014*/ 	.word	0xfffffffd
	.align		4
        /*0018*/ 	.word	0x00000000
	.align		4
        /*001c*/ 	.word	0xfffffffc


//--------------------- .text._Z15vectorSumKernelPKiS0_Pii --------------------------
	.section	.text._Z15vectorSumKernelPKiS0_Pii,"ax",@progbits
	.align	128
        .global         _Z15vectorSumKernelPKiS0_Pii
        .type           _Z15vectorSumKernelPKiS0_Pii,@function
        .size           _Z15vectorSumKernelPKiS0_Pii,(.L_x_1 - _Z15vectorSumKernelPKiS0_Pii)
        .other          _Z15vectorSumKernelPKiS0_Pii,@"STO_CUDA_ENTRY STV_DEFAULT"
_Z15vectorSumKernelPKiS0_Pii:
.text._Z15vectorSumKernelPKiS0_Pii:
[----:B------:R-:W-:Y:S01]  /*0000*/  LDC R1, c[0x0][0x37c] ;  /* 0x0000df00ff017b82 */ /* 0x000fe20000000800 */
[----:B------:R-:W0:Y:S07]  /*0010*/  S2R R0, SR_TID.X ;  /* 0x0000000000007919 */ /* 0x000e2e0000002100 */
[----:B------:R-:W0:Y:S01]  /*0020*/  S2UR UR4, SR_CTAID.X ;  /* 0x00000000000479c3 */ /* 0x000e220000002500 */
[----:B------:R-:W1:Y:S07]  /*0030*/  LDCU UR5, c[0x0][0x398] ;  /* 0x00007300ff0577ac */ /* 0x000e6e0008000800 */
[----:B------:R-:W0:Y:S02]  /*0040*/  LDC R9, c[0x0][0x360] ;  /* 0x0000d800ff097b82 */ /* 0x000e240000000800 */
[----:B0-----:R-:W-:-:S05]  /*0050*/  IMAD R9, R9, UR4, R0 ;  /* 0x0000000409097c24 */ /* 0x001fca000f8e0200 */
[----:B-1----:R-:W-:-:S13]  /*0060*/  ISETP.GE.AND P0, PT, R9, UR5, PT ;  /* 0x0000000509007c0c */ /* 0x002fda000bf06270 */
[----:B------:R-:W-:Y:S05]  /*0070*/  @P0 EXIT ;  /* 0x000000000000094d */ /* 0x000fea0003800000 */
[----:B------:R-:W0:Y:S01]  /*0080*/  LDC.64 R2, c[0x0][0x380] ;  /* 0x0000e000ff027b82 */ /* 0x000e220000000a00 */
[----:B------:R-:W1:Y:S07]  /*0090*/  LDCU.64 UR4, c[0x0][0x358] ;  /* 0x00006b00ff0477ac */ /* 0x000e6e0008000a00 */
[----:B------:R-:W2:Y:S08]  /*00a0*/  LDC.64 R4, c[0x0][0x388] ;  /* 0x0000e200ff047b82 */ /* 0x000eb00000000a00 */
[----:B------:R-:W3:Y:S01]  /*00b0*/  LDC.64 R6, c[0x0][0x390] ;  /* 0x0000e400ff067b82 */ /* 0x000ee20000000a00 */
[----:B0-----:R-:W-:-:S06]  /*00c0*/  IMAD.WIDE R2, R9, 0x4, R2 ;  /* 0x0000000409027825 */ /* 0x001fcc00078e0202 */
[----:B-1----:R-:W4:Y:S01]  /*00d0*/  LDG.E R2, desc[UR4][R2.64] ;  /* 0x0000000402027981 */ /* 0x002f22000c1e1900 */
[----:B--2---:R-:W-:-:S06]  /*00e0*/  IMAD.WIDE R4, R9, 0x4, R4 ;  /* 0x0000000409047825 */ /* 0x004fcc00078e0204 */
[----:B------:R-:W4:Y:S01]  /*00f0*/  LDG.E R5, desc[UR4][R4.64] ;  /* 0x0000000404057981 */ /* 0x000f22000c1e1900 */
[----:B---3--:R-:W-:Y:S01]  /*0100*/  IMAD.WIDE R6, R9, 0x4, R6 ;  /* 0x0000000409067825 */ /* 0x008fe200078e0206 */
[----:B----4-:R-:W-:-:S05]  /*0110*/  IADD3 R9, PT, PT, R2, R5, RZ ;  /* 0x0000000502097210 */ /* 0x010fca0007ffe0ff */
[----:B------:R-:W-:Y:S01]  /*0120*/  STG.E desc[UR4][R6.64], R9 ;  /* 0x0000000906007986 */ /* 0x000fe2000c101904 */
[----:B------:R-:W-:Y:S05]  /*0130*/  EXIT ;  /* 0x000000000000794d */ /* 0x000fea0003800000 */
.L_x_0:
[----:B------:R-:W-:-:S00]  /*0140*/  BRA `(.L_x_0) ;  /* 0xfffffffc00fc7947 */ /* 0x000fc0000383ffff */
[----:B------:R-:W-:-:S00]  /*0150*/  NOP ;  /* 0x0000000000007918 */ /* 0x000fc00000000000 */
        /* <DEDUP_REMOVED lines=10> */
.L_x_1:


//--------------------- .nv.shared.reserved.0     --------------------------
	.section	.nv.shared.reserved.0,"aw",@nobits
	.weak		__nv_reservedSMEM_offset_0_alias
	.size		__nv_reservedSMEM_offset_0_alias, 0, 64
	.other		__nv_reservedSMEM_offset_0_alias,@"STO_CUDA_RESERVED_SHARED STV_DEFAULT"
__nv_reservedSMEM_offset_0_alias:
	.zero		0
	.zero		64


//--------------------- .nv.constant0._Z15vectorSumKernelPKiS0_Pii --------------------------
	.section	.nv.constant0._Z15vectorSumKernelPKiS0_Pii,"a",@progbits
	.sectionflags	@""
	.align	4
.nv.constant0._Z15vectorSumKernelPKiS0_Pii:
	.zero		924


//--------------------- SYMBOLS --------------------------

	.type		.nv.reservedSmem.offset0,@object
	.size		.nv.reservedSmem.offset0,0x4
